//
// Generated by NVIDIA NVVM Compiler
//
// Compiler Build ID: CL-36424714
// Cuda compilation tools, release 13.0, V13.0.88
// Based on NVVM 20.0.0
//

.version 9.0
.target sm_100
.address_size 64

	// .globl	_Z11matrix_multPfS_S_iii

.visible .entry _Z11matrix_multPfS_S_iii(
	.param .u64 .ptr .align 1 _Z11matrix_multPfS_S_iii_param_0,
	.param .u64 .ptr .align 1 _Z11matrix_multPfS_S_iii_param_1,
	.param .u64 .ptr .align 1 _Z11matrix_multPfS_S_iii_param_2,
	.param .u32 _Z11matrix_multPfS_S_iii_param_3,
	.param .u32 _Z11matrix_multPfS_S_iii_param_4,
	.param .u32 _Z11matrix_multPfS_S_iii_param_5
)
{
	.reg .pred 	%p<13>;
	.reg .b32 	%r<41>;
	.reg .b32 	%f<68>;
	.reg .b64 	%rd<53>;

	ld.param.u64 	%rd7, [_Z11matrix_multPfS_S_iii_param_0];
	ld.param.u64 	%rd8, [_Z11matrix_multPfS_S_iii_param_1];
	ld.param.u64 	%rd6, [_Z11matrix_multPfS_S_iii_param_2];
	ld.param.u32 	%r20, [_Z11matrix_multPfS_S_iii_param_3];
	ld.param.u32 	%r18, [_Z11matrix_multPfS_S_iii_param_4];
	ld.param.u32 	%r19, [_Z11matrix_multPfS_S_iii_param_5];
	cvta.to.global.u64 	%rd1, %rd8;
	cvta.to.global.u64 	%rd2, %rd7;
	mov.u32 	%r21, %ctaid.y;
	mov.u32 	%r22, %ntid.y;
	mov.u32 	%r23, %tid.y;
	mad.lo.s32 	%r1, %r21, %r22, %r23;
	mov.u32 	%r24, %ctaid.x;
	mov.u32 	%r25, %ntid.x;
	mov.u32 	%r26, %tid.x;
	mad.lo.s32 	%r2, %r24, %r25, %r26;
	setp.ge.s32 	%p1, %r1, %r20;
	setp.ge.s32 	%p2, %r2, %r19;
	or.pred  	%p3, %p1, %p2;
	@%p3 bra 	$L__BB0_14;
	setp.lt.s32 	%p4, %r18, 1;
	mov.f32 	%f67, 0f00000000;
	@%p4 bra 	$L__BB0_13;
	mul.lo.s32 	%r3, %r18, %r1;
	and.b32  	%r4, %r18, 7;
	setp.lt.u32 	%p5, %r18, 8;
	mov.f32 	%f67, 0f00000000;
	mov.b32 	%r39, 0;
	@%p5 bra 	$L__BB0_5;
	and.b32  	%r39, %r18, 2147483640;
	neg.s32 	%r37, %r39;
	shl.b32 	%r7, %r19, 3;
	mul.wide.u32 	%rd9, %r3, 4;
	add.s64 	%rd10, %rd9, %rd2;
	add.s64 	%rd52, %rd10, 16;
	mov.f32 	%f67, 0f00000000;
	mul.wide.s32 	%rd13, %r19, 4;
	mov.u32 	%r36, %r2;
$L__BB0_4:
	.pragma "nounroll";
	ld.global.f32 	%f17, [%rd52+-16];
	mul.wide.s32 	%rd11, %r36, 4;
	add.s64 	%rd12, %rd1, %rd11;
	ld.global.f32 	%f18, [%rd12];
	fma.rn.f32 	%f19, %f17, %f18, %f67;
	ld.global.f32 	%f20, [%rd52+-12];
	add.s64 	%rd14, %rd12, %rd13;
	ld.global.f32 	%f21, [%rd14];
	fma.rn.f32 	%f22, %f20, %f21, %f19;
	ld.global.f32 	%f23, [%rd52+-8];
	add.s64 	%rd15, %rd14, %rd13;
	ld.global.f32 	%f24, [%rd15];
	fma.rn.f32 	%f25, %f23, %f24, %f22;
	ld.global.f32 	%f26, [%rd52+-4];
	add.s64 	%rd16, %rd15, %rd13;
	ld.global.f32 	%f27, [%rd16];
	fma.rn.f32 	%f28, %f26, %f27, %f25;
	ld.global.f32 	%f29, [%rd52];
	add.s64 	%rd17, %rd16, %rd13;
	ld.global.f32 	%f30, [%rd17];
	fma.rn.f32 	%f31, %f29, %f30, %f28;
	ld.global.f32 	%f32, [%rd52+4];
	add.s64 	%rd18, %rd17, %rd13;
	ld.global.f32 	%f33, [%rd18];
	fma.rn.f32 	%f34, %f32, %f33, %f31;
	ld.global.f32 	%f35, [%rd52+8];
	add.s64 	%rd19, %rd18, %rd13;
	ld.global.f32 	%f36, [%rd19];
	fma.rn.f32 	%f37, %f35, %f36, %f34;
	ld.global.f32 	%f38, [%rd52+12];
	add.s64 	%rd20, %rd19, %rd13;
	ld.global.f32 	%f39, [%rd20];
	fma.rn.f32 	%f67, %f38, %f39, %f37;
	add.s32 	%r37, %r37, 8;
	add.s32 	%r36, %r36, %r7;
	add.s64 	%rd52, %rd52, 32;
	setp.ne.s32 	%p6, %r37, 0;
	@%p6 bra 	$L__BB0_4;
$L__BB0_5:
	setp.eq.s32 	%p7, %r4, 0;
	@%p7 bra 	$L__BB0_13;
	and.b32  	%r13, %r18, 3;
	setp.lt.u32 	%p8, %r4, 4;
	@%p8 bra 	$L__BB0_8;
	add.s32 	%r28, %r39, %r3;
	mul.wide.u32 	%rd21, %r28, 4;
	add.s64 	%rd22, %rd2, %rd21;
	ld.global.f32 	%f41, [%rd22];
	mad.lo.s32 	%r29, %r39, %r19, %r2;
	mul.wide.s32 	%rd23, %r29, 4;
	add.s64 	%rd24, %rd1, %rd23;
	ld.global.f32 	%f42, [%rd24];
	fma.rn.f32 	%f43, %f41, %f42, %f67;
	cvt.u64.u32 	%rd25, %r3;
	cvt.u64.u32 	%rd26, %r39;
	add.s64 	%rd27, %rd26, %rd25;
	shl.b64 	%rd28, %rd27, 2;
	add.s64 	%rd29, %rd2, %rd28;
	ld.global.f32 	%f44, [%rd29+4];
	mul.wide.s32 	%rd30, %r19, 4;
	add.s64 	%rd31, %rd24, %rd30;
	ld.global.f32 	%f45, [%rd31];
	fma.rn.f32 	%f46, %f44, %f45, %f43;
	ld.global.f32 	%f47, [%rd29+8];
	add.s64 	%rd32, %rd31, %rd30;
	ld.global.f32 	%f48, [%rd32];
	fma.rn.f32 	%f49, %f47, %f48, %f46;
	ld.global.f32 	%f50, [%rd29+12];
	add.s64 	%rd33, %rd32, %rd30;
	ld.global.f32 	%f51, [%rd33];
	fma.rn.f32 	%f67, %f50, %f51, %f49;
	add.s32 	%r39, %r39, 4;
$L__BB0_8:
	setp.eq.s32 	%p9, %r13, 0;
	@%p9 bra 	$L__BB0_13;
	setp.eq.s32 	%p10, %r13, 1;
	@%p10 bra 	$L__BB0_11;
	add.s32 	%r30, %r39, %r3;
	mul.wide.u32 	%rd34, %r30, 4;
	add.s64 	%rd35, %rd2, %rd34;
	ld.global.f32 	%f53, [%rd35];
	mad.lo.s32 	%r31, %r39, %r19, %r2;
	mul.wide.s32 	%rd36, %r31, 4;
	add.s64 	%rd37, %rd1, %rd36;
	ld.global.f32 	%f54, [%rd37];
	fma.rn.f32 	%f55, %f53, %f54, %f67;
	cvt.u64.u32 	%rd38, %r3;
	cvt.u64.u32 	%rd39, %r39;
	add.s64 	%rd40, %rd39, %rd38;
	shl.b64 	%rd41, %rd40, 2;
	add.s64 	%rd42, %rd2, %rd41;
	ld.global.f32 	%f56, [%rd42+4];
	mul.wide.s32 	%rd43, %r19, 4;
	add.s64 	%rd44, %rd37, %rd43;
	ld.global.f32 	%f57, [%rd44];
	fma.rn.f32 	%f67, %f56, %f57, %f55;
	add.s32 	%r39, %r39, 2;
$L__BB0_11:
	and.b32  	%r32, %r18, 1;
	setp.eq.b32 	%p11, %r32, 1;
	not.pred 	%p12, %p11;
	@%p12 bra 	$L__BB0_13;
	add.s32 	%r33, %r39, %r3;
	mul.wide.u32 	%rd45, %r33, 4;
	add.s64 	%rd46, %rd2, %rd45;
	ld.global.f32 	%f58, [%rd46];
	mad.lo.s32 	%r34, %r39, %r19, %r2;
	mul.wide.s32 	%rd47, %r34, 4;
	add.s64 	%rd48, %rd1, %rd47;
	ld.global.f32 	%f59, [%rd48];
	fma.rn.f32 	%f67, %f58, %f59, %f67;
$L__BB0_13:
	mad.lo.s32 	%r35, %r19, %r1, %r2;
	cvta.to.global.u64 	%rd49, %rd6;
	mul.wide.s32 	%rd50, %r35, 4;
	add.s64 	%rd51, %rd49, %rd50;
	st.global.f32 	[%rd51], %f67;
$L__BB0_14:
	ret;

}


// ===== COMPILED SASS (sm_100) =====

	.target	sm_100

	.elftype	@"ET_EXEC"


//--------------------- .note.nv.tkinfo           --------------------------
	.section	.note.nv.tkinfo,"",@"SHT_NOTE"
	.sectionflags	@"SHF_NOTE_NV_TKINFO"
	.tkinfo
        /*0018*/ 	.word	0x00000002
        /*0030*/ 	.string	""
        /*0030*/ 	.string	"ptxas"
        /*0030*/ 	.string	"Cuda compilation tools, release 13.0, V13.0.88"
        /*0030*/ 	.string	"Build cuda_13.0.r13.0/compiler.36424714_0"
        /*0030*/ 	.string	"-arch sm_100 -m 64 "



//--------------------- .note.nv.cuinfo           --------------------------
	.section	.note.nv.cuinfo,"",@"SHT_NOTE"
	.sectionflags	@"SHF_NOTE_NV_CUINFO"
        /*0018*/ 	.short	0x0002
        /*001a*/ 	.short	0x0064
        /*001c*/ 	.short	0x0082
	.zero		2


//--------------------- .nv.info                  --------------------------
	.section	.nv.info,"",@"SHT_CUDA_INFO"
	.align	4


	//----- nvinfo : EIATTR_REGCOUNT
	.align		4
        /*0000*/ 	.byte	0x04, 0x2f
        /*0002*/ 	.short	(.L_1 - .L_0)
	.align		4
.L_0:
        /*0004*/ 	.word	index@(_Z11matrix_multPfS_S_iii)
        /*0008*/ 	.word	0x00000020


	//----- nvinfo : EIATTR_FRAME_SIZE
	.align		4
.L_1:
        /*000c*/ 	.byte	0x04, 0x11
        /*000e*/ 	.short	(.L_3 - .L_2)
	.align		4
.L_2:
        /*0010*/ 	.word	index@(_Z11matrix_multPfS_S_iii)
        /*0014*/ 	.word	0x00000000


	//----- nvinfo : EIATTR_MIN_STACK_SIZE
	.align		4
.L_3:
        /*0018*/ 	.byte	0x04, 0x12
        /*001a*/ 	.short	(.L_5 - .L_4)
	.align		4
.L_4:
        /*001c*/ 	.word	index@(_Z11matrix_multPfS_S_iii)
        /*0020*/ 	.word	0x00000000
.L_5:


//--------------------- .nv.compat                --------------------------
	.section	.nv.compat,"",@"SHT_CUDA_COMPAT_INFO"
	.align	4
        /*0000*/ 	.byte	0x02, 0x09, 0x00, 0x00, 0x02, 0x02, 0x01, 0x00, 0x02, 0x05, 0x05, 0x00, 0x03, 0x07, 0x01, 0x01
        /*0010*/ 	.byte	0x02, 0x03, 0x00, 0x00, 0x02, 0x06, 0x01, 0x00, 0x04, 0x0b, 0x08, 0x00, 0x09, 0x00, 0x00, 0x00
        /*0020*/ 	.byte	0x00, 0x00, 0x00, 0x00


//--------------------- .nv.info._Z11matrix_multPfS_S_iii --------------------------
	.section	.nv.info._Z11matrix_multPfS_S_iii,"",@"SHT_CUDA_INFO"
	.sectionflags	@""
	.align	4


	//----- nvinfo : EIATTR_CUDA_API_VERSION
	.align		4
        /*0000*/ 	.byte	0x04, 0x37
        /*0002*/ 	.short	(.L_7 - .L_6)
.L_6:
        /*0004*/ 	.word	0x00000082


	//----- nvinfo : EIATTR_KPARAM_INFO
	.align		4
.L_7:
        /*0008*/ 	.byte	0x04, 0x17
        /*000a*/ 	.short	(.L_9 - .L_8)
.L_8:
        /*000c*/ 	.word	0x00000000
        /*0010*/ 	.short	0x0005
        /*0012*/ 	.short	0x0020
        /*0014*/ 	.byte	0x00, 0xf0, 0x11, 0x00


	//----- nvinfo : EIATTR_KPARAM_INFO
	.align		4
.L_9:
        /*0018*/ 	.byte	0x04, 0x17
        /*001a*/ 	.short	(.L_11 - .L_10)
.L_10:
        /*001c*/ 	.word	0x00000000
        /*0020*/ 	.short	0x0004
        /*0022*/ 	.short	0x001c
        /*0024*/ 	.byte	0x00, 0xf0, 0x11, 0x00


	//----- nvinfo : EIATTR_KPARAM_INFO
	.align		4
.L_11:
        /*0028*/ 	.byte	0x04, 0x17
        /*002a*/ 	.short	(.L_13 - .L_12)
.L_12:
        /*002c*/ 	.word	0x00000000
        /*0030*/ 	.short	0x0003
        /*0032*/ 	.short	0x0018
        /*0034*/ 	.byte	0x00, 0xf0, 0x11, 0x00


	//----- nvinfo : EIATTR_KPARAM_INFO
	.align		4
.L_13:
        /*0038*/ 	.byte	0x04, 0x17
        /*003a*/ 	.short	(.L_15 - .L_14)
.L_14:
        /*003c*/ 	.word	0x00000000
        /*0040*/ 	.short	0x0002
        /*0042*/ 	.short	0x0010
        /*0044*/ 	.byte	0x00, 0xf5, 0x21, 0x00


	//----- nvinfo : EIATTR_KPARAM_INFO
	.align		4
.L_15:
        /*0048*/ 	.byte	0x04, 0x17
        /*004a*/ 	.short	(.L_17 - .L_16)
.L_16:
        /*004c*/ 	.word	0x00000000
        /*0050*/ 	.short	0x0001
        /*0052*/ 	.short	0x0008
        /*0054*/ 	.byte	0x00, 0xf5, 0x21, 0x00


	//----- nvinfo : EIATTR_KPARAM_INFO
	.align		4
.L_17:
        /*0058*/ 	.byte	0x04, 0x17
        /*005a*/ 	.short	(.L_19 - .L_18)
.L_18:
        /*005c*/ 	.word	0x00000000
        /*0060*/ 	.short	0x0000
        /*0062*/ 	.short	0x0000
        /*0064*/ 	.byte	0x00, 0xf5, 0x21, 0x00


	//----- nvinfo : EIATTR_SPARSE_MMA_MASK
	.align		4
.L_19:
        /*0068*/ 	.byte	0x03, 0x50
        /*006a*/ 	.short	0x0000


	//----- nvinfo : EIATTR_MAXREG_COUNT
	.align		4
        /*006c*/ 	.byte	0x03, 0x1b
        /*006e*/ 	.short	0x00ff


	//----- nvinfo : EIATTR_MERCURY_ISA_VERSION
	.align		4
        /*0070*/ 	.byte	0x03, 0x5f
        /*0072*/ 	.short	0x0101


	//----- nvinfo : EIATTR_VRC_CTA_INIT_COUNT
	.align		4
        /*0074*/ 	.byte	0x02, 0x4a
	.zero		1
	.zero		1


	//----- nvinfo : EIATTR_EXIT_INSTR_OFFSETS
	.align		4
        /*0078*/ 	.byte	0x04, 0x1c
        /*007a*/ 	.short	(.L_21 - .L_20)


	//   ....[0]....
.L_20:
        /*007c*/ 	.word	0x000000d0


	//   ....[1]....
        /*0080*/ 	.word	0x000008f0


	//----- nvinfo : EIATTR_CBANK_PARAM_SIZE
	.align		4
.L_21:
        /*0084*/ 	.byte	0x03, 0x19
        /*0086*/ 	.short	0x0024


	//----- nvinfo : EIATTR_PARAM_CBANK
	.align		4
        /*0088*/ 	.byte	0x04, 0x0a
        /*008a*/ 	.short	(.L_23 - .L_22)
	.align		4
.L_22:
        /*008c*/ 	.word	index@(.nv.constant0._Z11matrix_multPfS_S_iii)
        /*0090*/ 	.short	0x0380
        /*0092*/ 	.short	0x0024


	//----- nvinfo : EIATTR_SW_WAR
	.align		4
.L_23:
        /*0094*/ 	.byte	0x04, 0x36
        /*0096*/ 	.short	(.L_25 - .L_24)
.L_24:
        /*0098*/ 	.word	0x00000008
.L_25:


//--------------------- .nv.callgraph             --------------------------
	.section	.nv.callgraph,"",@"SHT_CUDA_CALLGRAPH"
	.align	4
	.sectionentsize	8
	.align		4
        /*0000*/ 	.word	0x00000000
	.align		4
        /*0004*/ 	.word	0xffffffff
	.align		4
        /*0008*/ 	.word	0x00000000
	.align		4
        /*000c*/ 	.word	0xfffffffe
	.align		4
        /*0010*/ 	.word	0x00000000
	.align		4
        /*0014*/ 	.word	0xfffffffd
	.align		4
        /*0018*/ 	.word	0x00000000
	.align		4
        /*001c*/ 	.word	0xfffffffc


//--------------------- .text._Z11matrix_multPfS_S_iii --------------------------
	.section	.text._Z11matrix_multPfS_S_iii,"ax",@progbits
	.align	128
        .global         _Z11matrix_multPfS_S_iii
        .type           _Z11matrix_multPfS_S_iii,@function
        .size           _Z11matrix_multPfS_S_iii,(.L_x_5 - _Z11matrix_multPfS_S_iii)
        .other          _Z11matrix_multPfS_S_iii,@"STO_CUDA_ENTRY STV_DEFAULT"
_Z11matrix_multPfS_S_iii:
.text._Z11matrix_multPfS_S_iii:
[----:B------:R-:W-:Y:S01]  /*0000*/  LDC R1, c[0x0][0x37c] ;  /* 0x0000df00ff017b82 */ /* 0x000fe20000000800 */
[----:B------:R-:W0:Y:S07]  /*0010*/  S2R R5, SR_TID.X ;  /* 0x0000000000057919 */ /* 0x000e2e0000002100 */
[----:B------:R-:W1:Y:S01]  /*0020*/  LDC R16, c[0x0][0x364] ;  /* 0x0000d900ff107b82 */ /* 0x000e620000000800 */
[----:B------:R-:W2:Y:S01]  /*0030*/  LDCU UR6, c[0x0][0x398] ;  /* 0x00007300ff0677ac */ /* 0x000ea20008000800 */
[----:B------:R-:W1:Y:S06]  /*0040*/  S2R R3, SR_TID.Y ;  /* 0x0000000000037919 */ /* 0x000e6c0000002200 */
[----:B------:R-:W0:Y:S08]  /*0050*/  S2UR UR5, SR_CTAID.X ;  /* 0x00000000000579c3 */ /* 0x000e300000002500 */
[----:B------:R-:W0:Y:S08]  /*0060*/  LDC R0, c[0x0][0x360] ;  /* 0x0000d800ff007b82 */ /* 0x000e300000000800 */
[----:B------:R-:W1:Y:S08]  /*0070*/  S2UR UR4, SR_CTAID.Y ;  /* 0x00000000000479c3 */ /* 0x000e700000002600 */
[----:B------:R-:W3:Y:S01]  /*0080*/  LDC R17, c[0x0][0x3a0] ;  /* 0x0000e800ff117b82 */ /* 0x000ee20000000800 */
[----:B0-----:R-:W-:-:S02]  /*0090*/  IMAD R0, R0, UR5, R5 ;  /* 0x0000000500007c24 */ /* 0x001fc4000f8e0205 */
[----:B-1----:R-:W-:-:S03]  /*00a0*/  IMAD R16, R16, UR4, R3 ;  /* 0x0000000410107c24 */ /* 0x002fc6000f8e0203 */
[----:B---3--:R-:W-:-:S04]  /*00b0*/  ISETP.GE.AND P0, PT, R0, R17, PT ;  /* 0x000000110000720c */ /* 0x008fc80003f06270 */
[----:B--2---:R-:W-:-:S13]  /*00c0*/  ISETP.GE.OR P0, PT, R16, UR6, P0 ;  /* 0x0000000610007c0c */ /* 0x004fda0008706670 */
[----:B------:R-:W-:Y:S05]  /*00d0*/  @P0 EXIT ;  /* 0x000000000000094d */ /* 0x000fea0003800000 */
[----:B------:R-:W0:Y:S01]  /*00e0*/  LDC R19, c[0x0][0x39c] ;  /* 0x0000e700ff137b82 */ /* 0x000e220000000800 */
[----:B------:R-:W1:Y:S01]  /*00f0*/  LDCU.64 UR4, c[0x0][0x358] ;  /* 0x00006b00ff0477ac */ /* 0x000e620008000a00 */
[----:B------:R-:W-:Y:S01]  /*0100*/  HFMA2 R24, -RZ, RZ, 0, 0 ;  /* 0x00000000ff187431 */ /* 0x000fe200000001ff */
[----:B0-----:R-:W-:-:S13]  /*0110*/  ISETP.GE.AND P0, PT, R19, 0x1, PT ;  /* 0x000000011300780c */ /* 0x001fda0003f06270 */
[----:B-1----:R-:W-:Y:S05]  /*0120*/  @!P0 BRA `(.L_x_0) ;  /* 0x0000000400e08947 */ /* 0x002fea0003800000 */
[C---:B------:R-:W-:Y:S01]  /*0130*/  ISETP.GE.U32.AND P1, PT, R19.reuse, 0x8, PT ;  /* 0x000000081300780c */ /* 0x040fe20003f26070 */
[----:B------:R-:W-:Y:S01]  /*0140*/  IMAD R20, R16, R19, RZ ;  /* 0x0000001310147224 */ /* 0x000fe200078e02ff */
[----:B------:R-:W-:Y:S02]  /*0150*/  LOP3.LUT R27, R19, 0x7, RZ, 0xc0, !PT ;  /* 0x00000007131b7812 */ /* 0x000fe400078ec0ff */
[----:B------:R-:W-:Y:S02]  /*0160*/  MOV R24, RZ ;  /* 0x000000ff00187202 */ /* 0x000fe40000000f00 */
[----:B------:R-:W-:Y:S02]  /*0170*/  ISETP.NE.AND P0, PT, R27, RZ, PT ;  /* 0x000000ff1b00720c */ /* 0x000fe40003f05270 */
[----:B------:R-:W-:-:S05]  /*0180*/  MOV R21, RZ ;  /* 0x000000ff00157202 */ /* 0x000fca0000000f00 */
[----:B------:R-:W-:Y:S06]  /*0190*/  @!P1 BRA `(.L_x_1) ;  /* 0x0000000000c49947 */ /* 0x000fec0003800000 */
[----:B------:R-:W0:Y:S01]  /*01a0*/  LDC.64 R2, c[0x0][0x380] ;  /* 0x0000e000ff027b82 */ /* 0x000e220000000a00 */
[----:B------:R-:W-:Y:S02]  /*01b0*/  LOP3.LUT R21, R19, 0x7ffffff8, RZ, 0xc0, !PT ;  /* 0x7ffffff813157812 */ /* 0x000fe400078ec0ff */
[----:B------:R-:W-:Y:S02]  /*01c0*/  MOV R24, RZ ;  /* 0x000000ff00187202 */ /* 0x000fe40000000f00 */
[----:B------:R-:W-:Y:S02]  /*01d0*/  MOV R18, R0 ;  /* 0x0000000000127202 */ /* 0x000fe40000000f00 */
[----:B------:R-:W-:Y:S01]  /*01e0*/  IADD3 R22, PT, PT, -R21, RZ, RZ ;  /* 0x000000ff15167210 */ /* 0x000fe20007ffe1ff */
[----:B0-----:R-:W-:-:S03]  /*01f0*/  IMAD.WIDE.U32 R2, R20, 0x4, R2 ;  /* 0x0000000414027825 */ /* 0x001fc600078e0002 */
[----:B------:R-:W-:-:S04]  /*0200*/  IADD3 R4, P1, PT, R2, 0x10, RZ ;  /* 0x0000001002047810 */ /* 0x000fc80007f3e0ff */
[----:B------:R-:W-:-:S09]  /*0210*/  IADD3.X R5, PT, PT, RZ, R3, RZ, P1, !PT ;  /* 0x00000003ff057210 */ /* 0x000fd20000ffe4ff */
.L_x_2:
[----:B------:R-:W0:Y:S01]  /*0220*/  LDC.64 R14, c[0x0][0x388] ;  /* 0x0000e200ff0e7b82 */ /* 0x000e220000000a00 */
[----:B------:R-:W-:Y:S02]  /*0230*/  MOV R2, R4 ;  /* 0x0000000400027202 */ /* 0x000fe40000000f00 */
[----:B------:R-:W-:-:S05]  /*0240*/  MOV R3, R5 ;  /* 0x0000000500037202 */ /* 0x000fca0000000f00 */
[----:B------:R-:W2:Y:S04]  /*0250*/  LDG.E R25, desc[UR4][R2.64+-0x10] ;  /* 0xfffff00402197981 */ /* 0x000ea8000c1e1900 */
[----:B------:R-:W3:Y:S04]  /*0260*/  LDG.E R23, desc[UR4][R2.64+-0xc] ;  /* 0xfffff40402177981 */ /* 0x000ee8000c1e1900 */
[----:B------:R-:W4:Y:S04]  /*0270*/  LDG.E R29, desc[UR4][R2.64+-0x8] ;  /* 0xfffff804021d7981 */ /* 0x000f28000c1e1900 */
[----:B------:R-:W5:Y:S01]  /*0280*/  LDG.E R28, desc[UR4][R2.64+-0x4] ;  /* 0xfffffc04021c7981 */ /* 0x000f62000c1e1900 */
[----:B0-----:R-:W-:-:S05]  /*0290*/  IMAD.WIDE R14, R18, 0x4, R14 ;  /* 0x00000004120e7825 */ /* 0x001fca00078e020e */
[----:B------:R0:W2:Y:S01]  /*02a0*/  LDG.E R26, desc[UR4][R14.64] ;  /* 0x000000040e1a7981 */ /* 0x0000a2000c1e1900 */
[----:B------:R-:W-:-:S04]  /*02b0*/  IMAD.WIDE R12, R17, 0x4, R14 ;  /* 0x00000004110c7825 */ /* 0x000fc800078e020e */
[C---:B------:R-:W-:Y:S02]  /*02c0*/  IMAD.WIDE R4, R17.reuse, 0x4, R12 ;  /* 0x0000000411047825 */ /* 0x040fe400078e020c */
[----:B------:R-:W3:Y:S02]  /*02d0*/  LDG.E R12, desc[UR4][R12.64] ;  /* 0x000000040c0c7981 */ /* 0x000ee4000c1e1900 */
[C---:B------:R-:W-:Y:S02]  /*02e0*/  IMAD.WIDE R8, R17.reuse, 0x4, R4 ;  /* 0x0000000411087825 */ /* 0x040fe400078e0204 */
[----:B------:R-:W4:Y:S02]  /*02f0*/  LDG.E R4, desc[UR4][R4.64] ;  /* 0x0000000404047981 */ /* 0x000f24000c1e1900 */
[C---:B------:R-:W-:Y:S02]  /*0300*/  IMAD.WIDE R6, R17.reuse, 0x4, R8 ;  /* 0x0000000411067825 */ /* 0x040fe400078e0208 */
[----:B------:R-:W5:Y:S02]  /*0310*/  LDG.E R8, desc[UR4][R8.64] ;  /* 0x0000000408087981 */ /* 0x000f64000c1e1900 */
[----:B------:R-:W-:-:S02]  /*0320*/  IMAD.WIDE R10, R17, 0x4, R6 ;  /* 0x00000004110a7825 */ /* 0x000fc400078e0206 */
[----:B------:R-:W5:Y:S04]  /*0330*/  LDG.E R5, desc[UR4][R2.64] ;  /* 0x0000000402057981 */ /* 0x000f68000c1e1900 */
[----:B------:R-:W5:Y:S01]  /*0340*/  LDG.E R6, desc[UR4][R6.64] ;  /* 0x0000000406067981 */ /* 0x000f62000c1e1900 */
[----:B0-----:R-:W-:-:S03]  /*0350*/  IMAD.WIDE R14, R17, 0x4, R10 ;  /* 0x00000004110e7825 */ /* 0x001fc600078e020a */
[----:B------:R-:W5:Y:S04]  /*0360*/  LDG.E R10, desc[UR4][R10.64] ;  /* 0x000000040a0a7981 */ /* 0x000f68000c1e1900 */
[----:B------:R-:W5:Y:S04]  /*0370*/  LDG.E R13, desc[UR4][R14.64] ;  /* 0x000000040e0d7981 */ /* 0x000f68000c1e1900 */
[----:B------:R-:W5:Y:S04]  /*0380*/  LDG.E R7, desc[UR4][R2.64+0x4] ;  /* 0x0000040402077981 */ /* 0x000f68000c1e1900 */
[----:B------:R-:W5:Y:S01]  /*0390*/  LDG.E R9, desc[UR4][R2.64+0xc] ;  /* 0x00000c0402097981 */ /* 0x000f62000c1e1900 */
[----:B--2---:R-:W-:Y:S01]  /*03a0*/  FFMA R26, R25, R26, R24 ;  /* 0x0000001a191a7223 */ /* 0x004fe20000000018 */
[----:B------:R-:W-:-:S02]  /*03b0*/  IMAD.WIDE R24, R17, 0x4, R14 ;  /* 0x0000000411187825 */ /* 0x000fc400078e020e */
[----:B------:R-:W2:Y:S04]  /*03c0*/  LDG.E R14, desc[UR4][R2.64+0x8] ;  /* 0x00000804020e7981 */ /* 0x000ea8000c1e1900 */
[----:B------:R-:W2:Y:S01]  /*03d0*/  LDG.E R24, desc[UR4][R24.64] ;  /* 0x0000000418187981 */ /* 0x000ea2000c1e1900 */
[----:B---3--:R-:W-:Y:S01]  /*03e0*/  FFMA R12, R23, R12, R26 ;  /* 0x0000000c170c7223 */ /* 0x008fe2000000001a */
[----:B------:R-:W-:-:S03]  /*03f0*/  IADD3 R22, PT, PT, R22, 0x8, RZ ;  /* 0x0000000816167810 */ /* 0x000fc60007ffe0ff */
[----:B----4-:R-:W-:Y:S01]  /*0400*/  FFMA R29, R29, R4, R12 ;  /* 0x000000041d1d7223 */ /* 0x010fe2000000000c */
[----:B------:R-:W-:-:S03]  /*0410*/  ISETP.NE.AND P1, PT, R22, RZ, PT ;  /* 0x000000ff1600720c */ /* 0x000fc60003f25270 */
[----:B-----5:R-:W-:Y:S01]  /*0420*/  FFMA R8, R28, R8, R29 ;  /* 0x000000081c087223 */ /* 0x020fe2000000001d */
[----:B------:R-:W-:-:S03]  /*0430*/  IADD3 R4, P2, PT, R2, 0x20, RZ ;  /* 0x0000002002047810 */ /* 0x000fc60007f5e0ff */
[----:B------:R-:W-:Y:S01]  /*0440*/  FFMA R6, R5, R6, R8 ;  /* 0x0000000605067223 */ /* 0x000fe20000000008 */
[----:B------:R-:W-:Y:S02]  /*0450*/  IADD3.X R5, PT, PT, RZ, R3, RZ, P2, !PT ;  /* 0x00000003ff057210 */ /* 0x000fe400017fe4ff */
[----:B------:R-:W-:Y:S01]  /*0460*/  LEA R18, R17, R18, 0x3 ;  /* 0x0000001211127211 */ /* 0x000fe200078e18ff */
[----:B------:R-:W-:-:S04]  /*0470*/  FFMA R7, R7, R10, R6 ;  /* 0x0000000a07077223 */ /* 0x000fc80000000006 */
[----:B--2---:R-:W-:-:S04]  /*0480*/  FFMA R14, R14, R13, R7 ;  /* 0x0000000d0e0e7223 */ /* 0x004fc80000000007 */
[----:B------:R-:W-:Y:S01]  /*0490*/  FFMA R24, R9, R24, R14 ;  /* 0x0000001809187223 */ /* 0x000fe2000000000e */
[----:B------:R-:W-:Y:S06]  /*04a0*/  @P1 BRA `(.L_x_2) ;  /* 0xfffffffc005c1947 */ /* 0x000fec000383ffff */
.L_x_1:
[----:B------:R-:W-:Y:S05]  /*04b0*/  @!P0 BRA `(.L_x_0) ;  /* 0x0000000000fc8947 */ /* 0x000fea0003800000 */
[----:B------:R-:W-:Y:S02]  /*04c0*/  ISETP.GE.U32.AND P1, PT, R27, 0x4, PT ;  /* 0x000000041b00780c */ /* 0x000fe40003f26070 */
[----:B------:R-:W-:-:S04]  /*04d0*/  LOP3.LUT R14, R19, 0x3, RZ, 0xc0, !PT ;  /* 0x00000003130e7812 */ /* 0x000fc800078ec0ff */
[----:B------:R-:W-:-:S07]  /*04e0*/  ISETP.NE.AND P0, PT, R14, RZ, PT ;  /* 0x000000ff0e00720c */ /* 0x000fce0003f05270 */
[----:B------:R-:W-:Y:S06]  /*04f0*/  @!P1 BRA `(.L_x_3) ;  /* 0x00000000006c9947 */ /* 0x000fec0003800000 */
[----:B------:R-:W0:Y:S01]  /*0500*/  LDC.64 R4, c[0x0][0x388] ;  /* 0x0000e200ff047b82 */ /* 0x000e220000000a00 */
[----:B------:R-:W1:Y:S01]  /*0510*/  LDCU.64 UR6, c[0x0][0x380] ;  /* 0x00007000ff0677ac */ /* 0x000e620008000a00 */
[----:B------:R-:W-:Y:S01]  /*0520*/  IMAD R7, R21, R17, R0 ;  /* 0x0000001115077224 */ /* 0x000fe200078e0200 */
[CC--:B------:R-:W-:Y:S02]  /*0530*/  IADD3 R3, PT, PT, R20.reuse, R21.reuse, RZ ;  /* 0x0000001514037210 */ /* 0x0c0fe40007ffe0ff */
[----:B------:R-:W-:-:S03]  /*0540*/  IADD3 R8, P1, PT, R20, R21, RZ ;  /* 0x0000001514087210 */ /* 0x000fc60007f3e0ff */
[----:B------:R-:W2:Y:S01]  /*0550*/  LDC.64 R12, c[0x0][0x380] ;  /* 0x0000e000ff0c7b82 */ /* 0x000ea20000000a00 */
[----:B0-----:R-:W-:-:S04]  /*0560*/  IMAD.WIDE R4, R7, 0x4, R4 ;  /* 0x0000000407047825 */ /* 0x001fc800078e0204 */
[----:B------:R-:W-:Y:S02]  /*0570*/  IMAD.WIDE R6, R17, 0x4, R4 ;  /* 0x0000000411067825 */ /* 0x000fe400078e0204 */
[----:B------:R-:W3:Y:S02]  /*0580*/  LDG.E R4, desc[UR4][R4.64] ;  /* 0x0000000404047981 */ /* 0x000ee4000c1e1900 */
[----:B--2---:R-:W-:Y:S01]  /*0590*/  IMAD.WIDE.U32 R12, R3, 0x4, R12 ;  /* 0x00000004030c7825 */ /* 0x004fe200078e000c */
[----:B------:R-:W-:Y:S02]  /*05a0*/  IADD3.X R3, PT, PT, RZ, RZ, RZ, P1, !PT ;  /* 0x000000ffff037210 */ /* 0x000fe40000ffe4ff */
[----:B-1----:R-:W-:-:S03]  /*05b0*/  LEA R2, P1, R8, UR6, 0x2 ;  /* 0x0000000608027c11 */ /* 0x002fc6000f8210ff */
[----:B------:R-:W3:Y:S01]  /*05c0*/  LDG.E R13, desc[UR4][R12.64] ;  /* 0x000000040c0d7981 */ /* 0x000ee2000c1e1900 */
[----:B------:R-:W-:Y:S01]  /*05d0*/  LEA.HI.X R3, R8, UR7, R3, 0x2, P1 ;  /* 0x0000000708037c11 */ /* 0x000fe200088f1403 */
[C---:B------:R-:W-:Y:S02]  /*05e0*/  IMAD.WIDE R8, R17.reuse, 0x4, R6 ;  /* 0x0000000411087825 */ /* 0x040fe400078e0206 */
[----:B------:R-:W2:Y:S04]  /*05f0*/  LDG.E R6, desc[UR4][R6.64] ;  /* 0x0000000406067981 */ /* 0x000ea8000c1e1900 */
[----:B------:R-:W2:Y:S01]  /*0600*/  LDG.E R15, desc[UR4][R2.64+0x4] ;  /* 0x00000404020f7981 */ /* 0x000ea2000c1e1900 */
[----:B------:R-:W-:-:S03]  /*0610*/  IMAD.WIDE R10, R17, 0x4, R8 ;  /* 0x00000004110a7825 */ /* 0x000fc600078e0208 */
[----:B------:R-:W4:Y:S04]  /*0620*/  LDG.E R22, desc[UR4][R8.64] ;  /* 0x0000000408167981 */ /* 0x000f28000c1e1900 */
[----:B------:R-:W4:Y:S04]  /*0630*/  LDG.E R18, desc[UR4][R2.64+0x8] ;  /* 0x0000080402127981 */ /* 0x000f28000c1e1900 */
[----:B------:R-:W5:Y:S04]  /*0640*/  LDG.E R26, desc[UR4][R2.64+0xc] ;  /* 0x00000c04021a7981 */ /* 0x000f68000c1e1900 */
[----:B------:R-:W5:Y:S01]  /*0650*/  LDG.E R10, desc[UR4][R10.64] ;  /* 0x000000040a0a7981 */ /* 0x000f62000c1e1900 */
[----:B------:R-:W-:Y:S01]  /*0660*/  IADD3 R21, PT, PT, R21, 0x4, RZ ;  /* 0x0000000415157810 */ /* 0x000fe20007ffe0ff */
[----:B---3--:R-:W-:-:S04]  /*0670*/  FFMA R24, R13, R4, R24 ;  /* 0x000000040d187223 */ /* 0x008fc80000000018 */
[----:B--2---:R-:W-:-:S04]  /*0680*/  FFMA R15, R15, R6, R24 ;  /* 0x000000060f0f7223 */ /* 0x004fc80000000018 */
[----:B----4-:R-:W-:-:S04]  /*0690*/  FFMA R15, R18, R22, R15 ;  /* 0x00000016120f7223 */ /* 0x010fc8000000000f */
[----:B-----5:R-:W-:-:S07]  /*06a0*/  FFMA R24, R26, R10, R15 ;  /* 0x0000000a1a187223 */ /* 0x020fce000000000f */
.L_x_3:
[----:B------:R-:W-:Y:S05]  /*06b0*/  @!P0 BRA `(.L_x_0) ;  /* 0x00000000007c8947 */ /* 0x000fea0003800000 */
[----:B------:R-:W-:Y:S01]  /*06c0*/  ISETP.NE.AND P1, PT, R14, 0x1, PT ;  /* 0x000000010e00780c */ /* 0x000fe20003f25270 */
[----:B------:R-:W0:Y:S01]  /*06d0*/  LDC.64 R10, c[0x0][0x380] ;  /* 0x0000e000ff0a7b82 */ /* 0x000e220000000a00 */
[----:B------:R-:W-:-:S04]  /*06e0*/  LOP3.LUT R19, R19, 0x1, RZ, 0xc0, !PT ;  /* 0x0000000113137812 */ /* 0x000fc800078ec0ff */
[----:B------:R-:W-:-:S03]  /*06f0*/  ISETP.NE.U32.AND P0, PT, R19, 0x1, PT ;  /* 0x000000011300780c */ /* 0x000fc60003f05070 */
[----:B------:R-:W1:Y:S04]  /*0700*/  LDC.64 R8, c[0x0][0x388] ;  /* 0x0000e200ff087b82 */ /* 0x000e680000000a00 */
[CC--:B------:R-:W-:Y:S02]  /*0710*/  @P1 IADD3 R13, PT, PT, R20.reuse, R21.reuse, RZ ;  /* 0x00000015140d1210 */ /* 0x0c0fe40007ffe0ff */
[----:B------:R-:W-:Y:S02]  /*0720*/  @P1 IADD3 R12, P2, PT, R20, R21, RZ ;  /* 0x00000015140c1210 */ /* 0x000fe40007f5e0ff */
[----:B------:R-:W2:Y:S02]  /*0730*/  @P1 LDC.64 R2, c[0x0][0x380] ;  /* 0x0000e000ff021b82 */ /* 0x000ea40000000a00 */
[----:B------:R-:W-:-:S06]  /*0740*/  @P1 IADD3.X R14, PT, PT, RZ, RZ, RZ, P2, !PT ;  /* 0x000000ffff0e1210 */ /* 0x000fcc00017fe4ff */
[----:B------:R-:W3:Y:S01]  /*0750*/  LDC.64 R4, c[0x0][0x380] ;  /* 0x0000e000ff047b82 */ /* 0x000ee20000000a00 */
[----:B0-----:R-:W-:-:S04]  /*0760*/  @P1 IMAD.WIDE.U32 R10, R13, 0x4, R10 ;  /* 0x000000040d0a1825 */ /* 0x001fc800078e000a */
[C---:B------:R-:W-:Y:S01]  /*0770*/  @P1 IMAD R13, R21.reuse, R17, R0 ;  /* 0x00000011150d1224 */ /* 0x040fe200078e0200 */
[----:B------:R-:W-:Y:S01]  /*0780*/  @P1 IADD3 R21, PT, PT, R21, 0x2, RZ ;  /* 0x0000000215151810 */ /* 0x000fe20007ffe0ff */
[----:B------:R-:W4:Y:S01]  /*0790*/  @P1 LDG.E R11, desc[UR4][R10.64] ;  /* 0x000000040a0b1981 */ /* 0x000f22000c1e1900 */
[----:B------:R-:W0:Y:S01]  /*07a0*/  LDC.64 R6, c[0x0][0x388] ;  /* 0x0000e200ff067b82 */ /* 0x000e220000000a00 */
[----:B-1----:R-:W-:Y:S01]  /*07b0*/  @P1 IMAD.WIDE R8, R13, 0x4, R8 ;  /* 0x000000040d081825 */ /* 0x002fe200078e0208 */
[----:B------:R-:W-:Y:S02]  /*07c0*/  @!P0 IADD3 R15, PT, PT, R20, R21, RZ ;  /* 0x00000015140f8210 */ /* 0x000fe40007ffe0ff */
[----:B--2---:R-:W-:Y:S01]  /*07d0*/  @P1 LEA R2, P2, R12, R2, 0x2 ;  /* 0x000000020c021211 */ /* 0x004fe200078410ff */
[----:B------:R-:W-:-:S03]  /*07e0*/  @!P0 IMAD R21, R21, R17, R0 ;  /* 0x0000001115158224 */ /* 0x000fc600078e0200 */
[----:B------:R-:W-:Y:S01]  /*07f0*/  @P1 LEA.HI.X R3, R12, R3, R14, 0x2, P2 ;  /* 0x000000030c031211 */ /* 0x000fe200010f140e */
[----:B------:R-:W-:Y:S01]  /*0800*/  @P1 IMAD.WIDE R12, R17, 0x4, R8 ;  /* 0x00000004110c1825 */ /* 0x000fe200078e0208 */
[----:B------:R-:W4:Y:S03]  /*0810*/  @P1 LDG.E R14, desc[UR4][R8.64] ;  /* 0x00000004080e1981 */ /* 0x000f26000c1e1900 */
[----:B---3--:R-:W-:Y:S01]  /*0820*/  @!P0 IMAD.WIDE.U32 R4, R15, 0x4, R4 ;  /* 0x000000040f048825 */ /* 0x008fe200078e0004 */
[----:B------:R-:W2:Y:S04]  /*0830*/  @P1 LDG.E R2, desc[UR4][R2.64+0x4] ;  /* 0x0000040402021981 */ /* 0x000ea8000c1e1900 */
[----:B------:R-:W2:Y:S01]  /*0840*/  @P1 LDG.E R12, desc[UR4][R12.64] ;  /* 0x000000040c0c1981 */ /* 0x000ea2000c1e1900 */
[----:B0-----:R-:W-:-:S03]  /*0850*/  @!P0 IMAD.WIDE R6, R21, 0x4, R6 ;  /* 0x0000000415068825 */ /* 0x001fc600078e0206 */
[----:B------:R-:W3:Y:S04]  /*0860*/  @!P0 LDG.E R5, desc[UR4][R4.64] ;  /* 0x0000000404058981 */ /* 0x000ee8000c1e1900 */
[----:B------:R-:W3:Y:S01]  /*0870*/  @!P0 LDG.E R6, desc[UR4][R6.64] ;  /* 0x0000000406068981 */ /* 0x000ee2000c1e1900 */
[----:B----4-:R-:W-:-:S04]  /*0880*/  @P1 FFMA R11, R11, R14, R24 ;  /* 0x0000000e0b0b1223 */ /* 0x010fc80000000018 */
[----:B--2---:R-:W-:-:S04]  /*0890*/  @P1 FFMA R24, R2, R12, R11 ;  /* 0x0000000c02181223 */ /* 0x004fc8000000000b */
[----:B---3--:R-:W-:-:S07]  /*08a0*/  @!P0 FFMA R24, R5, R6, R24 ;  /* 0x0000000605188223 */ /* 0x008fce0000000018 */
.L_x_0:
[----:B------:R-:W0:Y:S01]  /*08b0*/  LDC.64 R2, c[0x0][0x390] ;  /* 0x0000e400ff027b82 */ /* 0x000e220000000a00 */
[----:B------:R-:W-:-:S04]  /*08c0*/  IMAD R17, R16, R17, R0 ;  /* 0x0000001110117224 */ /* 0x000fc800078e0200 */
[----:B0-----:R-:W-:-:S05]  /*08d0*/  IMAD.WIDE R2, R17, 0x4, R2 ;  /* 0x0000000411027825 */ /* 0x001fca00078e0202 */
[----:B------:R-:W-:Y:S01]  /*08e0*/  STG.E desc[UR4][R2.64], R24 ;  /* 0x0000001802007986 */ /* 0x000fe2000c101904 */
[----:B------:R-:W-:Y:S05]  /*08f0*/  EXIT ;  /* 0x000000000000794d */ /* 0x000fea0003800000 */
.L_x_4:
[----:B------:R-:W-:-:S00]  /*0900*/  BRA `(.L_x_4) ;  /* 0xfffffffc00fc7947 */ /* 0x000fc0000383ffff */
[----:B------:R-:W-:-:S00]  /*0910*/  NOP ;  /* 0x0000000000007918 */ /* 0x000fc00000000000 */
        /* <DEDUP_REMOVED lines=14> */
.L_x_5:


//--------------------- .nv.shared.reserved.0     --------------------------
	.section	.nv.shared.reserved.0,"aw",@nobits
	.weak		__nv_reservedSMEM_offset_0_alias
	.size		__nv_reservedSMEM_offset_0_alias, 0, 64
	.other		__nv_reservedSMEM_offset_0_alias,@"STO_CUDA_RESERVED_SHARED STV_DEFAULT"
__nv_reservedSMEM_offset_0_alias:
	.zero		0
	.zero		64


//--------------------- .nv.constant0._Z11matrix_multPfS_S_iii --------------------------
	.section	.nv.constant0._Z11matrix_multPfS_S_iii,"a",@progbits
	.sectionflags	@""
	.align	4
.nv.constant0._Z11matrix_multPfS_S_iii:
	.zero		932


//--------------------- SYMBOLS --------------------------

	.type		.nv.reservedSmem.offset0,@object
	.size		.nv.reservedSmem.offset0,0x4
